	.headerflags	@"EF_CUDA_TEXMODE_UNIFIED EF_CUDA_64BIT_ADDRESS EF_CUDA_ACCELERATORS EF_CUDA_SM90 EF_CUDA_VIRTUAL_SM(EF_CUDA_SM90)"
	.elftype	@"ET_EXEC"


//--------------------- .nv.info                  --------------------------
	.section	.nv.info,"",@"SHT_CUDA_INFO"
	.align	4


	//----- nvinfo : EIATTR_REGCOUNT
	.align		4
        /*0000*/ 	.byte	0x04, 0x2f
        /*0002*/ 	.short	(.L_3 - .L_2)
	.align		4
.L_2:
        /*0004*/ 	.word	index@(triton_poi_fused__native_batch_norm_legit_no_training_add_convolution_38)
        /*0008*/ 	.word	0x0000001e


	//----- nvinfo : EIATTR_MIN_STACK_SIZE
	.align		4
.L_3:
        /*000c*/ 	.byte	0x04, 0x12
        /*000e*/ 	.short	(.L_5 - .L_4)
	.align		4
.L_4:
        /*0010*/ 	.word	index@(triton_poi_fused__native_batch_norm_legit_no_training_add_convolution_38)
        /*0014*/ 	.word	0x00000000


	//----- nvinfo : EIATTR_FRAME_SIZE
	.align		4
.L_5:
        /*0018*/ 	.byte	0x04, 0x11
        /*001a*/ 	.short	(.L_7 - .L_6)
	.align		4
.L_6:
        /*001c*/ 	.word	index@(triton_poi_fused__native_batch_norm_legit_no_training_add_convolution_38)
        /*0020*/ 	.word	0x00000000


	//----- nvinfo : EIATTR_MIN_STACK_SIZE
	.align		4
.L_7:
        /*0024*/ 	.byte	0x04, 0x12
        /*0026*/ 	.short	(.L_9 - .L_8)
	.align		4
.L_8:
        /*0028*/ 	.word	index@(triton_poi_fused__native_batch_norm_legit_no_training_add_convolution_38)
        /*002c*/ 	.word	0x00000000
.L_9:


//--------------------- .nv.info.triton_poi_fused__native_batch_norm_legit_no_training_add_convolution_38 --------------------------
	.section	.nv.info.triton_poi_fused__native_batch_norm_legit_no_training_add_convolution_38,"",@"SHT_CUDA_INFO"
	.sectionflags	@""
	.align	4


	//----- nvinfo : EIATTR_CUDA_API_VERSION
	.align		4
        /*0000*/ 	.byte	0x04, 0x37
        /*0002*/ 	.short	(.L_11 - .L_10)
.L_10:
        /*0004*/ 	.word	0x0000007c


	//----- nvinfo : EIATTR_KPARAM_INFO
	.align		4
.L_11:
        /*0008*/ 	.byte	0x04, 0x17
        /*000a*/ 	.short	(.L_13 - .L_12)
.L_12:
        /*000c*/ 	.word	0x00000000
        /*0010*/ 	.short	0x000c
        /*0012*/ 	.short	0x0060
        /*0014*/ 	.byte	0x00, 0xf0, 0x11, 0x00


	//----- nvinfo : EIATTR_KPARAM_INFO
	.align		4
.L_13:
        /*0018*/ 	.byte	0x04, 0x17
        /*001a*/ 	.short	(.L_15 - .L_14)
.L_14:
        /*001c*/ 	.word	0x00000000
        /*0020*/ 	.short	0x000b
        /*0022*/ 	.short	0x0058
        /*0024*/ 	.byte	0x00, 0xf4, 0x21, 0x00


	//----- nvinfo : EIATTR_KPARAM_INFO
	.align		4
.L_15:
        /*0028*/ 	.byte	0x04, 0x17
        /*002a*/ 	.short	(.L_17 - .L_16)
.L_16:
        /*002c*/ 	.word	0x00000000
        /*0030*/ 	.short	0x000a
        /*0032*/ 	.short	0x0050
        /*0034*/ 	.byte	0x00, 0xf4, 0x21, 0x00


	//----- nvinfo : EIATTR_KPARAM_INFO
	.align		4
.L_17:
        /*0038*/ 	.byte	0x04, 0x17
        /*003a*/ 	.short	(.L_19 - .L_18)
.L_18:
        /*003c*/ 	.word	0x00000000
        /*0040*/ 	.short	0x0009
        /*0042*/ 	.short	0x0048
        /*0044*/ 	.byte	0x00, 0xf4, 0x21, 0x00


	//----- nvinfo : EIATTR_KPARAM_INFO
	.align		4
.L_19:
        /*0048*/ 	.byte	0x04, 0x17
        /*004a*/ 	.short	(.L_21 - .L_20)
.L_20:
        /*004c*/ 	.word	0x00000000
        /*0050*/ 	.short	0x0008
        /*0052*/ 	.short	0x0040
        /*0054*/ 	.byte	0x00, 0xf4, 0x21, 0x00


	//----- nvinfo : EIATTR_KPARAM_INFO
	.align		4
.L_21:
        /*0058*/ 	.byte	0x04, 0x17
        /*005a*/ 	.short	(.L_23 - .L_22)
.L_22:
        /*005c*/ 	.word	0x00000000
        /*0060*/ 	.short	0x0007
        /*0062*/ 	.short	0x0038
        /*0064*/ 	.byte	0x00, 0xf4, 0x21, 0x00


	//----- nvinfo : EIATTR_KPARAM_INFO
	.align		4
.L_23:
        /*0068*/ 	.byte	0x04, 0x17
        /*006a*/ 	.short	(.L_25 - .L_24)
.L_24:
        /*006c*/ 	.word	0x00000000
        /*0070*/ 	.short	0x0006
        /*0072*/ 	.short	0x0030
        /*0074*/ 	.byte	0x00, 0xf4, 0x21, 0x00


	//----- nvinfo : EIATTR_KPARAM_INFO
	.align		4
.L_25:
        /*0078*/ 	.byte	0x04, 0x17
        /*007a*/ 	.short	(.L_27 - .L_26)
.L_26:
        /*007c*/ 	.word	0x00000000
        /*0080*/ 	.short	0x0005
        /*0082*/ 	.short	0x0028
        /*0084*/ 	.byte	0x00, 0xf4, 0x21, 0x00


	//----- nvinfo : EIATTR_KPARAM_INFO
	.align		4
.L_27:
        /*0088*/ 	.byte	0x04, 0x17
        /*008a*/ 	.short	(.L_29 - .L_28)
.L_28:
        /*008c*/ 	.word	0x00000000
        /*0090*/ 	.short	0x0004
        /*0092*/ 	.short	0x0020
        /*0094*/ 	.byte	0x00, 0xf4, 0x21, 0x00


	//----- nvinfo : EIATTR_KPARAM_INFO
	.align		4
.L_29:
        /*0098*/ 	.byte	0x04, 0x17
        /*009a*/ 	.short	(.L_31 - .L_30)
.L_30:
        /*009c*/ 	.word	0x00000000
        /*00a0*/ 	.short	0x0003
        /*00a2*/ 	.short	0x0018
        /*00a4*/ 	.byte	0x00, 0xf4, 0x21, 0x00


	//----- nvinfo : EIATTR_KPARAM_INFO
	.align		4
.L_31:
        /*00a8*/ 	.byte	0x04, 0x17
        /*00aa*/ 	.short	(.L_33 - .L_32)
.L_32:
        /*00ac*/ 	.word	0x00000000
        /*00b0*/ 	.short	0x0002
        /*00b2*/ 	.short	0x0010
        /*00b4*/ 	.byte	0x00, 0xf4, 0x21, 0x00


	//----- nvinfo : EIATTR_KPARAM_INFO
	.align		4
.L_33:
        /*00b8*/ 	.byte	0x04, 0x17
        /*00ba*/ 	.short	(.L_35 - .L_34)
.L_34:
        /*00bc*/ 	.word	0x00000000
        /*00c0*/ 	.short	0x0001
        /*00c2*/ 	.short	0x0008
        /*00c4*/ 	.byte	0x00, 0xf4, 0x21, 0x00


	//----- nvinfo : EIATTR_KPARAM_INFO
	.align		4
.L_35:
        /*00c8*/ 	.byte	0x04, 0x17
        /*00ca*/ 	.short	(.L_37 - .L_36)
.L_36:
        /*00cc*/ 	.word	0x00000000
        /*00d0*/ 	.short	0x0000
        /*00d2*/ 	.short	0x0000
        /*00d4*/ 	.byte	0x00, 0xf4, 0x21, 0x00


	//----- nvinfo : EIATTR_SPARSE_MMA_MASK
	.align		4
.L_37:
        /*00d8*/ 	.byte	0x03, 0x50
        /*00da*/ 	.short	0x0000


	//----- nvinfo : EIATTR_MAXREG_COUNT
	.align		4
        /*00dc*/ 	.byte	0x03, 0x1b
        /*00de*/ 	.short	0x00ff


	//----- nvinfo : EIATTR_EXIT_INSTR_OFFSETS
	.align		4
        /*00e0*/ 	.byte	0x04, 0x1c
        /*00e2*/ 	.short	(.L_39 - .L_38)


	//   ....[0]....
.L_38:
        /*00e4*/ 	.word	0x000006d0


	//----- nvinfo : EIATTR_REQNTID
	.align		4
.L_39:
        /*00e8*/ 	.byte	0x04, 0x10
        /*00ea*/ 	.short	(.L_41 - .L_40)
.L_40:
        /*00ec*/ 	.word	0x00000100
        /*00f0*/ 	.word	0x00000001
        /*00f4*/ 	.word	0x00000001


	//----- nvinfo : EIATTR_CBANK_PARAM_SIZE
	.align		4
.L_41:
        /*00f8*/ 	.byte	0x03, 0x19
        /*00fa*/ 	.short	0x0064


	//----- nvinfo : EIATTR_PARAM_CBANK
	.align		4
        /*00fc*/ 	.byte	0x04, 0x0a
        /*00fe*/ 	.short	(.L_43 - .L_42)
	.align		4
.L_42:
        /*0100*/ 	.word	index@(.nv.constant0.triton_poi_fused__native_batch_norm_legit_no_training_add_convolution_38)
        /*0104*/ 	.short	0x0210
        /*0106*/ 	.short	0x0064


	//----- nvinfo : EIATTR_SW_WAR
	.align		4
.L_43:
        /*0108*/ 	.byte	0x04, 0x36
        /*010a*/ 	.short	(.L_45 - .L_44)
.L_44:
        /*010c*/ 	.word	0x00000008
.L_45:


//--------------------- .nv.callgraph             --------------------------
	.section	.nv.callgraph,"",@"SHT_CUDA_CALLGRAPH"
	.align	4
	.sectionentsize	8
	.align		4
        /*0000*/ 	.word	0x00000000
	.align		4
        /*0004*/ 	.word	0xffffffff
	.align		4
        /*0008*/ 	.word	0x00000000
	.align		4
        /*000c*/ 	.word	0xfffffffe
	.align		4
        /*0010*/ 	.word	0x00000000
	.align		4
        /*0014*/ 	.word	0xfffffffd
	.align		4
        /*0018*/ 	.word	0x00000000
	.align		4
        /*001c*/ 	.word	0xfffffffc


//--------------------- .nv.constant4             --------------------------
	.section	.nv.constant4,"a",@progbits
	.align	8
	.align		8
.nv.constant4:
        /*0000*/ 	.dword	_$_str
	.align		8
        /*0008*/ 	.dword	_$_str_$_2


//--------------------- .text.triton_poi_fused__native_batch_norm_legit_no_training_add_convolution_38 --------------------------
	.section	.text.triton_poi_fused__native_batch_norm_legit_no_training_add_convolution_38,"ax",@progbits
	.align	128
        .global         triton_poi_fused__native_batch_norm_legit_no_training_add_convolution_38
        .type           triton_poi_fused__native_batch_norm_legit_no_training_add_convolution_38,@function
        .size           triton_poi_fused__native_batch_norm_legit_no_training_add_convolution_38,(.L_x_1 - triton_poi_fused__native_batch_norm_legit_no_training_add_convolution_38)
        .other          triton_poi_fused__native_batch_norm_legit_no_training_add_convolution_38,@"STO_CUDA_ENTRY STV_DEFAULT"
triton_poi_fused__native_batch_norm_legit_no_training_add_convolution_38:
.text.triton_poi_fused__native_batch_norm_legit_no_training_add_convolution_38:
[----:B------:R-:W-:Y:S01]  /*0000*/  LDC R1, c[0x0][0x28] ;  /* 0x00000a00ff017b82 */ /* 0x000fe20000000800 */
[----:B------:R-:W1:Y:S07]  /*0010*/  S2R R0, SR_TID.X ;  /* 0x0000000000007919 */ /* 0x000e6e0000002100 */
[----:B------:R-:W2:Y:S01]  /*0020*/  LDC.64 R6, c[0x0][0x228] ;  /* 0x00008a00ff067b82 */ /* 0x000ea20000000a00 */
[----:B------:R-:W-:Y:S01]  /*0030*/  ULDC.64 UR4, c[0x0][0x208] ;  /* 0x0000820000047ab9 */ /* 0x000fe20000000a00 */
[----:B------:R-:W3:Y:S06]  /*0040*/  S2R R5, SR_CTAID.X ;  /* 0x0000000000057919 */ /* 0x000eec0000002500 */
[----:B------:R-:W4:Y:S08]  /*0050*/  LDC.64 R8, c[0x0][0x250] ;  /* 0x00009400ff087b82 */ /* 0x000f300000000a00 */
[----:B------:R-:W5:Y:S08]  /*0060*/  LDC.64 R26, c[0x0][0x218] ;  /* 0x00008600ff1a7b82 */ /* 0x000f700000000a00 */
[----:B------:R-:W5:Y:S01]  /*0070*/  LDC.64 R12, c[0x0][0x248] ;  /* 0x00009200ff0c7b82 */ /* 0x000f620000000a00 */
[----:B-1----:R-:W-:-:S07]  /*0080*/  SHF.L.U32 R0, R0, 0x1, RZ ;  /* 0x0000000100007819 */ /* 0x002fce00000006ff */
[----:B------:R-:W1:Y:S01]  /*0090*/  LDC.64 R14, c[0x0][0x220] ;  /* 0x00008800ff0e7b82 */ /* 0x000e620000000a00 */
[----:B---3--:R-:W-:Y:S02]  /*00a0*/  SHF.R.S32.HI R3, RZ, 0x16, R5 ;  /* 0x00000016ff037819 */ /* 0x008fe40000011405 */
[----:B------:R-:W-:Y:S02]  /*00b0*/  LOP3.LUT R0, R0, 0x1fe, RZ, 0xc0, !PT ;  /* 0x000001fe00007812 */ /* 0x000fe400078ec0ff */
[----:B------:R-:W-:-:S03]  /*00c0*/  SGXT R3, R3, 0x1 ;  /* 0x000000010303781a */ /* 0x000fc60000000200 */
[----:B------:R-:W3:Y:S01]  /*00d0*/  LDC.64 R18, c[0x0][0x240] ;  /* 0x00009000ff127b82 */ /* 0x000ee20000000a00 */
[----:B------:R-:W-:-:S04]  /*00e0*/  LEA R22, R5, R0, 0x9 ;  /* 0x0000000005167211 */ /* 0x000fc800078e48ff */
[-C--:B------:R-:W-:Y:S02]  /*00f0*/  LEA.HI R2, R3, R22.reuse, RZ, 0x8 ;  /* 0x0000001603027211 */ /* 0x080fe400078f40ff */
[----:B------:R-:W-:Y:S02]  /*0100*/  SHF.R.S32.HI R3, RZ, 0x1f, R22 ;  /* 0x0000001fff037819 */ /* 0x000fe40000011416 */
[----:B------:R-:W-:Y:S02]  /*0110*/  SHF.R.S32.HI R21, RZ, 0x8, R2 ;  /* 0x00000008ff157819 */ /* 0x000fe40000011402 */
[----:B------:R-:W-:Y:S02]  /*0120*/  LEA.HI R3, R3, R22, RZ, 0x4 ;  /* 0x0000001603037211 */ /* 0x000fe400078f20ff */
[----:B------:R-:W-:Y:S02]  /*0130*/  LEA.HI R0, R21, R21, RZ, 0x7 ;  /* 0x0000001515007211 */ /* 0x000fe400078f38ff */
[----:B------:R-:W-:-:S02]  /*0140*/  SHF.R.S32.HI R4, RZ, 0x4, R3 ;  /* 0x00000004ff047819 */ /* 0x000fc40000011403 */
[----:B------:R-:W-:-:S04]  /*0150*/  LOP3.LUT R0, R0, 0xffffff80, RZ, 0xc0, !PT ;  /* 0xffffff8000007812 */ /* 0x000fc800078ec0ff */
[----:B------:R-:W-:-:S05]  /*0160*/  IADD3 R21, R21, -R0, RZ ;  /* 0x8000000015157210 */ /* 0x000fca0007ffe0ff */
[----:B--2---:R-:W-:-:S04]  /*0170*/  IMAD.WIDE R6, R21, 0x4, R6 ;  /* 0x0000000415067825 */ /* 0x004fc800078e0206 */
[----:B----4-:R-:W-:Y:S01]  /*0180*/  IMAD.WIDE R8, R21, 0x4, R8 ;  /* 0x0000000415087825 */ /* 0x010fe200078e0208 */
[----:B------:R-:W2:Y:S01]  /*0190*/  LDG.E.EL R20, desc[UR4][R6.64] ;  /* 0x0000000406147981 */ /* 0x000ea2000c2e1900 */
[----:B------:R-:W-:-:S03]  /*01a0*/  LEA.HI R5, R4, R4, RZ, 0x4 ;  /* 0x0000000404057211 */ /* 0x000fc600078f20ff */
[----:B------:R4:W2:Y:S01]  /*01b0*/  LDG.E.EL R0, desc[UR4][R8.64] ;  /* 0x0000000408007981 */ /* 0x0008a2000c2e1900 */
[----:B------:R-:W-:Y:S01]  /*01c0*/  LOP3.LUT R5, R5, 0xfff0, RZ, 0xc0, !PT ;  /* 0x0000fff005057812 */ /* 0x000fe200078ec0ff */
[----:B-----5:R-:W-:Y:S01]  /*01d0*/  IMAD.WIDE R26, R21, 0x4, R26 ;  /* 0x00000004151a7825 */ /* 0x020fe200078e021a */
[----:B------:R-:W-:Y:S02]  /*01e0*/  LOP3.LUT R3, R3, 0xfffffff0, RZ, 0xc0, !PT ;  /* 0xfffffff003037812 */ /* 0x000fe400078ec0ff */
[----:B------:R-:W-:-:S04]  /*01f0*/  IADD3 R10, R4, -R5, RZ ;  /* 0x80000005040a7210 */ /* 0x000fc80007ffe0ff */
[----:B------:R-:W-:Y:S01]  /*0200*/  LOP3.LUT R5, R10, 0x80, RZ, 0xc0, !PT ;  /* 0x000000800a057812 */ /* 0x000fe200078ec0ff */
[----:B0---4-:R-:W0:Y:S03]  /*0210*/  LDC.64 R8, c[0x0][0x238] ;  /* 0x00008e00ff087b82 */ /* 0x011e260000000a00 */
[----:B------:R-:W-:-:S04]  /*0220*/  LEA.HI R11, R5, R10, RZ, 0x19 ;  /* 0x0000000a050b7211 */ /* 0x000fc800078fc8ff */
[C---:B------:R-:W-:Y:S01]  /*0230*/  LOP3.LUT R16, R11.reuse, 0xfe, RZ, 0xc0, !PT ;  /* 0x000000fe0b107812 */ /* 0x040fe200078ec0ff */
[----:B------:R-:W4:Y:S01]  /*0240*/  LDC.64 R4, c[0x0][0x210] ;  /* 0x00008400ff047b82 */ /* 0x000f220000000a00 */
[----:B------:R-:W-:Y:S02]  /*0250*/  PRMT R6, R11, 0x8880, RZ ;  /* 0x000088800b067816 */ /* 0x000fe400000000ff */
[----:B------:R-:W-:Y:S02]  /*0260*/  IADD3 R17, RZ, -R16, RZ ;  /* 0x80000010ff117210 */ /* 0x000fe40007ffe0ff */
[----:B------:R-:W-:Y:S02]  /*0270*/  SHF.R.S32.HI R6, RZ, 0x1, R6 ;  /* 0x00000001ff067819 */ /* 0x000fe40000011406 */
[----:B------:R-:W-:Y:S02]  /*0280*/  PRMT R17, R17, 0x7710, RZ ;  /* 0x0000771011117816 */ /* 0x000fe400000000ff */
[----:B------:R-:W-:-:S02]  /*0290*/  LOP3.LUT R16, R2, 0xffffff00, RZ, 0xc0, !PT ;  /* 0xffffff0002107812 */ /* 0x000fc400078ec0ff */
[----:B------:R-:W-:Y:S02]  /*02a0*/  IADD3 R17, R10, R17, RZ ;  /* 0x000000110a117210 */ /* 0x000fe40007ffe0ff */
[----:B------:R-:W-:Y:S01]  /*02b0*/  PRMT R23, R6, 0x9910, RZ ;  /* 0x0000991006177816 */ /* 0x000fe200000000ff */
[----:B------:R-:W5:Y:S01]  /*02c0*/  LDC.64 R10, c[0x0][0x258] ;  /* 0x00009600ff0a7b82 */ /* 0x000f620000000a00 */
[----:B------:R-:W-:Y:S02]  /*02d0*/  IADD3 R16, R16, R22, -R3 ;  /* 0x0000001610107210 */ /* 0x000fe40007ffe803 */
[----:B------:R-:W-:Y:S02]  /*02e0*/  PRMT R25, R17, 0x8880, RZ ;  /* 0x0000888011197816 */ /* 0x000fe400000000ff */
[----:B------:R-:W-:Y:S01]  /*02f0*/  LEA R16, R23, R16, 0x4 ;  /* 0x0000001017107211 */ /* 0x000fe200078e20ff */
[----:B------:R-:W-:Y:S01]  /*0300*/  IMAD.WIDE R12, R21, 0x4, R12 ;  /* 0x00000004150c7825 */ /* 0x000fe200078e020c */
[----:B------:R-:W2:Y:S01]  /*0310*/  LDG.E.EL R23, desc[UR4][R26.64] ;  /* 0x000000041a177981 */ /* 0x000ea2000c2e1900 */
[----:B------:R-:W5:Y:S01]  /*0320*/  LDC.64 R6, c[0x0][0x260] ;  /* 0x00009800ff067b82 */ /* 0x000f620000000a00 */
[----:B------:R-:W-:Y:S01]  /*0330*/  LEA R25, R25, R16, 0x7 ;  /* 0x0000001019197211 */ /* 0x000fe200078e38ff */
[----:B----4-:R-:W-:-:S02]  /*0340*/  IMAD.WIDE R4, R22, 0x4, R4 ;  /* 0x0000000416047825 */ /* 0x010fc400078e0204 */
[----:B------:R-:W4:Y:S04]  /*0350*/  LDG.E.EL R12, desc[UR4][R12.64] ;  /* 0x000000040c0c7981 */ /* 0x000f28000c2e1900 */
[----:B------:R-:W5:Y:S01]  /*0360*/  LDC.64 R2, c[0x0][0x230] ;  /* 0x00008c00ff027b82 */ /* 0x000f620000000a00 */
[----:B-1----:R-:W-:Y:S01]  /*0370*/  IMAD.WIDE R14, R21, 0x4, R14 ;  /* 0x00000004150e7825 */ /* 0x002fe200078e020e */
[----:B------:R-:W4:Y:S03]  /*0380*/  LDG.E.64 R16, desc[UR4][R4.64] ;  /* 0x0000000404107981 */ /* 0x000f26000c1e1b00 */
[----:B---3--:R-:W-:Y:S02]  /*0390*/  IMAD.WIDE R18, R25, 0x4, R18 ;  /* 0x0000000419127825 */ /* 0x008fe400078e0212 */
[----:B------:R-:W3:Y:S04]  /*03a0*/  LDG.E.EL R14, desc[UR4][R14.64] ;  /* 0x000000040e0e7981 */ /* 0x000ee8000c2e1900 */
[----:B------:R-:W3:Y:S01]  /*03b0*/  LDG.E.64 R18, desc[UR4][R18.64] ;  /* 0x0000000412127981 */ /* 0x000ee2000c1e1b00 */
[----:B0-----:R-:W-:-:S04]  /*03c0*/  IMAD.WIDE R8, R21, 0x4, R8 ;  /* 0x0000000415087825 */ /* 0x001fc800078e0208 */
[C---:B-----5:R-:W-:Y:S02]  /*03d0*/  IMAD.WIDE R10, R21.reuse, 0x4, R10 ;  /* 0x00000004150a7825 */ /* 0x060fe400078e020a */
[----:B------:R-:W5:Y:S02]  /*03e0*/  LDG.E.EL R8, desc[UR4][R8.64] ;  /* 0x0000000408087981 */ /* 0x000f64000c2e1900 */
[C---:B------:R-:W-:Y:S02]  /*03f0*/  IMAD.WIDE R6, R21.reuse, 0x4, R6 ;  /* 0x0000000415067825 */ /* 0x040fe400078e0206 */
[----:B------:R-:W5:Y:S02]  /*0400*/  LDG.E.EL R10, desc[UR4][R10.64] ;  /* 0x000000040a0a7981 */ /* 0x000f64000c2e1900 */
[----:B------:R-:W-:Y:S02]  /*0410*/  IMAD.WIDE R2, R21, 0x4, R2 ;  /* 0x0000000415027825 */ /* 0x000fe400078e0202 */
[----:B------:R0:W5:Y:S04]  /*0420*/  LDG.E.EL R7, desc[UR4][R6.64] ;  /* 0x0000000406077981 */ /* 0x000168000c2e1900 */
[----:B------:R1:W5:Y:S01]  /*0430*/  LDG.E.EL R21, desc[UR4][R2.64] ;  /* 0x0000000402157981 */ /* 0x000362000c2e1900 */
[----:B0-----:R-:W-:Y:S01]  /*0440*/  HFMA2.MMA R6, -RZ, RZ, 1.625, 0 ;  /* 0x3e800000ff067435 */ /* 0x001fe200000001ff */
[----:B-1----:R-:W0:Y:S02]  /*0450*/  LDC.64 R2, c[0x0][0x268] ;  /* 0x00009a00ff027b82 */ /* 0x002e240000000a00 */
[----:B0-----:R-:W-:-:S04]  /*0460*/  IMAD.WIDE R2, R22, 0x4, R2 ;  /* 0x0000000416027825 */ /* 0x001fc800078e0202 */
[----:B--2---:R-:W-:Y:S01]  /*0470*/  FADD R20, R20, 9.9999997473787516356e-06 ;  /* 0x3727c5ac14147421 */ /* 0x004fe20000000000 */
[----:B------:R-:W-:-:S03]  /*0480*/  FADD R0, R0, 9.9999997473787516356e-06 ;  /* 0x3727c5ac00007421 */ /* 0x000fc60000000000 */
[----:B------:R-:W0:Y:S08]  /*0490*/  MUFU.SQRT R13, R20 ;  /* 0x00000014000d7308 */ /* 0x000e300000002000 */
[----:B------:R-:W1:Y:S01]  /*04a0*/  MUFU.SQRT R15, R0 ;  /* 0x00000000000f7308 */ /* 0x000e620000002000 */
[C---:B0-----:R-:W-:Y:S02]  /*04b0*/  FSETP.GT.AND P0, PT, R13.reuse, 8.50705917302346158658e+37, PT ;  /* 0x7e8000000d00780b */ /* 0x041fe40003f04000 */
[----:B------:R-:W-:-:S02]  /*04c0*/  FSETP.GEU.AND P2, PT, R13, 1.175494350822287508e-38, PT ;  /* 0x008000000d00780b */ /* 0x000fc40003f4e000 */
[C---:B-1----:R-:W-:Y:S02]  /*04d0*/  FSETP.GT.AND P1, PT, R15.reuse, 8.50705917302346158658e+37, PT ;  /* 0x7e8000000f00780b */ /* 0x042fe40003f24000 */
[----:B------:R-:W-:-:S07]  /*04e0*/  FSETP.GEU.AND P3, PT, R15, 1.175494350822287508e-38, PT ;  /* 0x008000000f00780b */ /* 0x000fce0003f6e000 */
[----:B------:R-:W-:-:S04]  /*04f0*/  @P0 FMUL R13, R13, 0.25 ;  /* 0x3e8000000d0d0820 */ /* 0x000fc80000400000 */
[----:B------:R-:W-:Y:S01]  /*0500*/  @!P2 FMUL R13, R13, 16777216 ;  /* 0x4b8000000d0da820 */ /* 0x000fe20000400000 */
[----:B------:R-:W-:-:S04]  /*0510*/  @P1 FMUL R15, R15, 0.25 ;  /* 0x3e8000000f0f1820 */ /* 0x000fc80000400000 */
[----:B------:R-:W-:Y:S01]  /*0520*/  @!P3 FMUL R15, R15, 16777216 ;  /* 0x4b8000000f0fb820 */ /* 0x000fe20000400000 */
[----:B------:R-:W0:Y:S01]  /*0530*/  MUFU.RCP R13, R13 ;  /* 0x0000000d000d7308 */ /* 0x000e220000001000 */
[----:B------:R-:W-:-:S07]  /*0540*/  FSEL R0, R6, 1, P0 ;  /* 0x3f80000006007808 */ /* 0x000fce0000000000 */
[----:B------:R-:W1:Y:S01]  /*0550*/  MUFU.RCP R15, R15 ;  /* 0x0000000f000f7308 */ /* 0x000e620000001000 */
[----:B------:R-:W-:Y:S01]  /*0560*/  FSEL R6, R6, 1, P1 ;  /* 0x3f80000006067808 */ /* 0x000fe20000800000 */
[----:B------:R-:W-:Y:S01]  /*0570*/  @!P2 FMUL R0, R0, 16777216 ;  /* 0x4b8000000000a820 */ /* 0x000fe20000400000 */
[--C-:B----4-:R-:W-:Y:S01]  /*0580*/  FADD R16, R16, R23.reuse ;  /* 0x0000001710107221 */ /* 0x110fe20000000000 */
[----:B------:R-:W-:Y:S02]  /*0590*/  FADD R17, R17, R23 ;  /* 0x0000001711117221 */ /* 0x000fe40000000000 */
[----:B------:R-:W-:Y:S01]  /*05a0*/  @!P3 FMUL R6, R6, 16777216 ;  /* 0x4b8000000606b820 */ /* 0x000fe20000400000 */
[----:B0-----:R-:W-:Y:S01]  /*05b0*/  FMUL R13, R13, R0 ;  /* 0x000000000d0d7220 */ /* 0x001fe20000400000 */
[----:B---3--:R-:W-:Y:S01]  /*05c0*/  FADD R0, -R14, R16 ;  /* 0x000000100e007221 */ /* 0x008fe20000000100 */
[--C-:B------:R-:W-:Y:S01]  /*05d0*/  FADD R9, R18, -R12.reuse ;  /* 0x8000000c12097221 */ /* 0x100fe20000000000 */
[----:B------:R-:W-:Y:S01]  /*05e0*/  FADD R14, -R14, R17 ;  /* 0x000000110e0e7221 */ /* 0x000fe20000000100 */
[----:B------:R-:W-:Y:S01]  /*05f0*/  FADD R19, R19, -R12 ;  /* 0x8000000c13137221 */ /* 0x000fe20000000000 */
[----:B-1----:R-:W-:Y:S01]  /*0600*/  FMUL R6, R15, R6 ;  /* 0x000000060f067220 */ /* 0x002fe20000400000 */
[C---:B------:R-:W-:Y:S01]  /*0610*/  FMUL R0, R13.reuse, R0 ;  /* 0x000000000d007220 */ /* 0x040fe20000400000 */
[----:B------:R-:W-:-:S02]  /*0620*/  FMUL R13, R13, R14 ;  /* 0x0000000e0d0d7220 */ /* 0x000fc40000400000 */
[C---:B------:R-:W-:Y:S01]  /*0630*/  FMUL R9, R6.reuse, R9 ;  /* 0x0000000906097220 */ /* 0x040fe20000400000 */
[----:B------:R-:W-:-:S03]  /*0640*/  FMUL R6, R6, R19 ;  /* 0x0000001306067220 */ /* 0x000fc60000400000 */
[C-C-:B-----5:R-:W-:Y:S01]  /*0650*/  FFMA R9, R10.reuse, R9, R7.reuse ;  /* 0x000000090a097223 */ /* 0x160fe20000000007 */
[----:B------:R-:W-:Y:S01]  /*0660*/  FFMA R6, R10, R6, R7 ;  /* 0x000000060a067223 */ /* 0x000fe20000000007 */
[C-C-:B------:R-:W-:Y:S01]  /*0670*/  FFMA R0, R21.reuse, R0, R8.reuse ;  /* 0x0000000015007223 */ /* 0x140fe20000000008 */
[----:B------:R-:W-:-:S03]  /*0680*/  FFMA R13, R21, R13, R8 ;  /* 0x0000000d150d7223 */ /* 0x000fc60000000008 */
[----:B------:R-:W-:Y:S01]  /*0690*/  FADD R12, R9, R0 ;  /* 0x00000000090c7221 */ /* 0x000fe20000000000 */
[----:B------:R-:W-:Y:S01]  /*06a0*/  FADD R13, R6, R13 ;  /* 0x0000000d060d7221 */ /* 0x000fe20000000000 */
[----:B------:R-:W-:Y:S04]  /*06b0*/  STG.E.64 desc[UR4][R4.64], R16 ;  /* 0x0000001004007986 */ /* 0x000fe8000c101b04 */
[----:B------:R-:W-:Y:S01]  /*06c0*/  STG.E.64 desc[UR4][R2.64], R12 ;  /* 0x0000000c02007986 */ /* 0x000fe2000c101b04 */
[----:B------:R-:W-:Y:S05]  /*06d0*/  EXIT ;  /* 0x000000000000794d */ /* 0x000fea0003800000 */
.L_x_0:
[----:B------:R-:W-:-:S00]  /*06e0*/  BRA `(.L_x_0) ;  /* 0xfffffffc00fc7947 */ /* 0x000fc0000383ffff */
[----:B------:R-:W-:-:S00]  /*06f0*/  NOP ;  /* 0x0000000000007918 */ /* 0x000fc00000000000 */
        /* <DEDUP_REMOVED lines=8> */
.L_x_1:


//--------------------- .nv.global.init           --------------------------
	.section	.nv.global.init,"aw",@progbits
.nv.global.init:
	.type		_$_str,@object
	.size		_$_str,(_$_str_$_2 - _$_str)
_$_str:
        /*0000*/ 	.byte	0x5f, 0x5f, 0x43, 0x55, 0x44, 0x41, 0x5f, 0x46, 0x54, 0x5a, 0x00
	.type		_$_str_$_2,@object
	.size		_$_str_$_2,(.L_1 - _$_str_$_2)
_$_str_$_2:
        /*000b*/ 	.byte	0x5f, 0x5f, 0x43, 0x55, 0x44, 0x41, 0x5f, 0x50, 0x52, 0x45, 0x43, 0x5f, 0x53, 0x51, 0x52, 0x54
        /*001b*/ 	.byte	0x00
.L_1:


//--------------------- .nv.constant0.triton_poi_fused__native_batch_norm_legit_no_training_add_convolution_38 --------------------------
	.section	.nv.constant0.triton_poi_fused__native_batch_norm_legit_no_training_add_convolution_38,"a",@progbits
	.sectionflags	@""
	.align	4
.nv.constant0.triton_poi_fused__native_batch_norm_legit_no_training_add_convolution_38:
	.zero		628
